	.headerflags	@"EF_CUDA_TEXMODE_UNIFIED EF_CUDA_64BIT_ADDRESS EF_CUDA_ACCELERATORS EF_CUDA_SM90 EF_CUDA_VIRTUAL_SM(EF_CUDA_SM90)"
	.elftype	@"ET_EXEC"


//--------------------- .nv.info                  --------------------------
	.section	.nv.info,"",@"SHT_CUDA_INFO"
	.align	4


	//----- nvinfo : EIATTR_REGCOUNT
	.align		4
        /*0000*/ 	.byte	0x04, 0x2f
        /*0002*/ 	.short	(.L_3 - .L_2)
	.align		4
.L_2:
        /*0004*/ 	.word	index@(triton_poi_fused__native_batch_norm_legit_no_training_relu_threshold_backward_18)
        /*0008*/ 	.word	0x00000016


	//----- nvinfo : EIATTR_MIN_STACK_SIZE
	.align		4
.L_3:
        /*000c*/ 	.byte	0x04, 0x12
        /*000e*/ 	.short	(.L_5 - .L_4)
	.align		4
.L_4:
        /*0010*/ 	.word	index@(triton_poi_fused__native_batch_norm_legit_no_training_relu_threshold_backward_18)
        /*0014*/ 	.word	0x00000000


	//----- nvinfo : EIATTR_FRAME_SIZE
	.align		4
.L_5:
        /*0018*/ 	.byte	0x04, 0x11
        /*001a*/ 	.short	(.L_7 - .L_6)
	.align		4
.L_6:
        /*001c*/ 	.word	index@(triton_poi_fused__native_batch_norm_legit_no_training_relu_threshold_backward_18)
        /*0020*/ 	.word	0x00000000


	//----- nvinfo : EIATTR_MIN_STACK_SIZE
	.align		4
.L_7:
        /*0024*/ 	.byte	0x04, 0x12
        /*0026*/ 	.short	(.L_9 - .L_8)
	.align		4
.L_8:
        /*0028*/ 	.word	index@(triton_poi_fused__native_batch_norm_legit_no_training_relu_threshold_backward_18)
        /*002c*/ 	.word	0x00000000
.L_9:


//--------------------- .nv.info.triton_poi_fused__native_batch_norm_legit_no_training_relu_threshold_backward_18 --------------------------
	.section	.nv.info.triton_poi_fused__native_batch_norm_legit_no_training_relu_threshold_backward_18,"",@"SHT_CUDA_INFO"
	.sectionflags	@""
	.align	4


	//----- nvinfo : EIATTR_CUDA_API_VERSION
	.align		4
        /*0000*/ 	.byte	0x04, 0x37
        /*0002*/ 	.short	(.L_11 - .L_10)
.L_10:
        /*0004*/ 	.word	0x0000007c


	//----- nvinfo : EIATTR_KPARAM_INFO
	.align		4
.L_11:
        /*0008*/ 	.byte	0x04, 0x17
        /*000a*/ 	.short	(.L_13 - .L_12)
.L_12:
        /*000c*/ 	.word	0x00000000
        /*0010*/ 	.short	0x0007
        /*0012*/ 	.short	0x0038
        /*0014*/ 	.byte	0x00, 0xf0, 0x11, 0x00


	//----- nvinfo : EIATTR_KPARAM_INFO
	.align		4
.L_13:
        /*0018*/ 	.byte	0x04, 0x17
        /*001a*/ 	.short	(.L_15 - .L_14)
.L_14:
        /*001c*/ 	.word	0x00000000
        /*0020*/ 	.short	0x0006
        /*0022*/ 	.short	0x0030
        /*0024*/ 	.byte	0x00, 0xf4, 0x21, 0x00


	//----- nvinfo : EIATTR_KPARAM_INFO
	.align		4
.L_15:
        /*0028*/ 	.byte	0x04, 0x17
        /*002a*/ 	.short	(.L_17 - .L_16)
.L_16:
        /*002c*/ 	.word	0x00000000
        /*0030*/ 	.short	0x0005
        /*0032*/ 	.short	0x0028
        /*0034*/ 	.byte	0x00, 0xf4, 0x21, 0x00


	//----- nvinfo : EIATTR_KPARAM_INFO
	.align		4
.L_17:
        /*0038*/ 	.byte	0x04, 0x17
        /*003a*/ 	.short	(.L_19 - .L_18)
.L_18:
        /*003c*/ 	.word	0x00000000
        /*0040*/ 	.short	0x0004
        /*0042*/ 	.short	0x0020
        /*0044*/ 	.byte	0x00, 0xf4, 0x21, 0x00


	//----- nvinfo : EIATTR_KPARAM_INFO
	.align		4
.L_19:
        /*0048*/ 	.byte	0x04, 0x17
        /*004a*/ 	.short	(.L_21 - .L_20)
.L_20:
        /*004c*/ 	.word	0x00000000
        /*0050*/ 	.short	0x0003
        /*0052*/ 	.short	0x0018
        /*0054*/ 	.byte	0x00, 0xf4, 0x21, 0x00


	//----- nvinfo : EIATTR_KPARAM_INFO
	.align		4
.L_21:
        /*0058*/ 	.byte	0x04, 0x17
        /*005a*/ 	.short	(.L_23 - .L_22)
.L_22:
        /*005c*/ 	.word	0x00000000
        /*0060*/ 	.short	0x0002
        /*0062*/ 	.short	0x0010
        /*0064*/ 	.byte	0x00, 0xf4, 0x21, 0x00


	//----- nvinfo : EIATTR_KPARAM_INFO
	.align		4
.L_23:
        /*0068*/ 	.byte	0x04, 0x17
        /*006a*/ 	.short	(.L_25 - .L_24)
.L_24:
        /*006c*/ 	.word	0x00000000
        /*0070*/ 	.short	0x0001
        /*0072*/ 	.short	0x0008
        /*0074*/ 	.byte	0x00, 0xf4, 0x21, 0x00


	//----- nvinfo : EIATTR_KPARAM_INFO
	.align		4
.L_25:
        /*0078*/ 	.byte	0x04, 0x17
        /*007a*/ 	.short	(.L_27 - .L_26)
.L_26:
        /*007c*/ 	.word	0x00000000
        /*0080*/ 	.short	0x0000
        /*0082*/ 	.short	0x0000
        /*0084*/ 	.byte	0x00, 0xf4, 0x21, 0x00


	//----- nvinfo : EIATTR_SPARSE_MMA_MASK
	.align		4
.L_27:
        /*0088*/ 	.byte	0x03, 0x50
        /*008a*/ 	.short	0x0000


	//----- nvinfo : EIATTR_MAXREG_COUNT
	.align		4
        /*008c*/ 	.byte	0x03, 0x1b
        /*008e*/ 	.short	0x00ff


	//----- nvinfo : EIATTR_EXIT_INSTR_OFFSETS
	.align		4
        /*0090*/ 	.byte	0x04, 0x1c
        /*0092*/ 	.short	(.L_29 - .L_28)


	//   ....[0]....
.L_28:
        /*0094*/ 	.word	0x00000510


	//   ....[1]....
        /*0098*/ 	.word	0x00000530


	//----- nvinfo : EIATTR_REQNTID
	.align		4
.L_29:
        /*009c*/ 	.byte	0x04, 0x10
        /*009e*/ 	.short	(.L_31 - .L_30)
.L_30:
        /*00a0*/ 	.word	0x00000080
        /*00a4*/ 	.word	0x00000001
        /*00a8*/ 	.word	0x00000001


	//----- nvinfo : EIATTR_CBANK_PARAM_SIZE
	.align		4
.L_31:
        /*00ac*/ 	.byte	0x03, 0x19
        /*00ae*/ 	.short	0x003c


	//----- nvinfo : EIATTR_PARAM_CBANK
	.align		4
        /*00b0*/ 	.byte	0x04, 0x0a
        /*00b2*/ 	.short	(.L_33 - .L_32)
	.align		4
.L_32:
        /*00b4*/ 	.word	index@(.nv.constant0.triton_poi_fused__native_batch_norm_legit_no_training_relu_threshold_backward_18)
        /*00b8*/ 	.short	0x0210
        /*00ba*/ 	.short	0x003c


	//----- nvinfo : EIATTR_SW_WAR
	.align		4
.L_33:
        /*00bc*/ 	.byte	0x04, 0x36
        /*00be*/ 	.short	(.L_35 - .L_34)
.L_34:
        /*00c0*/ 	.word	0x00000008
.L_35:


//--------------------- .nv.callgraph             --------------------------
	.section	.nv.callgraph,"",@"SHT_CUDA_CALLGRAPH"
	.align	4
	.sectionentsize	8
	.align		4
        /*0000*/ 	.word	0x00000000
	.align		4
        /*0004*/ 	.word	0xffffffff
	.align		4
        /*0008*/ 	.word	0x00000000
	.align		4
        /*000c*/ 	.word	0xfffffffe
	.align		4
        /*0010*/ 	.word	0x00000000
	.align		4
        /*0014*/ 	.word	0xfffffffd
	.align		4
        /*0018*/ 	.word	0x00000000
	.align		4
        /*001c*/ 	.word	0xfffffffc


//--------------------- .nv.constant4             --------------------------
	.section	.nv.constant4,"a",@progbits
	.align	8
	.align		8
.nv.constant4:
        /*0000*/ 	.dword	_$_str
	.align		8
        /*0008*/ 	.dword	_$_str_$_2


//--------------------- .text.triton_poi_fused__native_batch_norm_legit_no_training_relu_threshold_backward_18 --------------------------
	.section	.text.triton_poi_fused__native_batch_norm_legit_no_training_relu_threshold_backward_18,"ax",@progbits
	.align	128
        .global         triton_poi_fused__native_batch_norm_legit_no_training_relu_threshold_backward_18
        .type           triton_poi_fused__native_batch_norm_legit_no_training_relu_threshold_backward_18,@function
        .size           triton_poi_fused__native_batch_norm_legit_no_training_relu_threshold_backward_18,(.L_x_1 - triton_poi_fused__native_batch_norm_legit_no_training_relu_threshold_backward_18)
        .other          triton_poi_fused__native_batch_norm_legit_no_training_relu_threshold_backward_18,@"STO_CUDA_ENTRY STV_DEFAULT"
triton_poi_fused__native_batch_norm_legit_no_training_relu_threshold_backward_18:
.text.triton_poi_fused__native_batch_norm_legit_no_training_relu_threshold_backward_18:
[----:B------:R-:W0:Y:S01]  /*0000*/  LDC R1, c[0x0][0x28] ;  /* 0x00000a00ff017b82 */ /* 0x000e220000000800 */
[----:B------:R-:W1:Y:S07]  /*0010*/  S2R R0, SR_TID.X ;  /* 0x0000000000007919 */ /* 0x000e6e0000002100 */
[----:B------:R-:W2:Y:S01]  /*0020*/  LDC.64 R8, c[0x0][0x220] ;  /* 0x00008800ff087b82 */ /* 0x000ea20000000a00 */
[----:B------:R-:W-:Y:S01]  /*0030*/  ULDC.64 UR4, c[0x0][0x208] ;  /* 0x0000820000047ab9 */ /* 0x000fe20000000a00 */
[----:B------:R-:W3:Y:S06]  /*0040*/  S2R R5, SR_CTAID.X ;  /* 0x0000000000057919 */ /* 0x000eec0000002500 */
[----:B------:R-:W4:Y:S08]  /*0050*/  LDC.64 R16, c[0x0][0x218] ;  /* 0x00008600ff107b82 */ /* 0x000f300000000a00 */
[----:B------:R-:W5:Y:S08]  /*0060*/  LDC.64 R14, c[0x0][0x210] ;  /* 0x00008400ff0e7b82 */ /* 0x000f700000000a00 */
[----:B------:R-:W4:Y:S08]  /*0070*/  LDC.64 R10, c[0x0][0x228] ;  /* 0x00008a00ff0a7b82 */ /* 0x000f300000000a00 */
[----:B------:R-:W4:Y:S01]  /*0080*/  LDC.64 R18, c[0x0][0x230] ;  /* 0x00008c00ff127b82 */ /* 0x000f220000000a00 */
[----:B-1----:R-:W-:Y:S01]  /*0090*/  IMAD.SHL.U32 R0, R0, 0x2, RZ ;  /* 0x0000000200007824 */ /* 0x002fe200078e00ff */
[----:B------:R-:W-:-:S02]  /*00a0*/  CS2R R6, SRZ ;  /* 0x0000000000067805 */ /* 0x000fc4000001ff00 */
[----:B---3--:R-:W-:Y:S01]  /*00b0*/  SHF.R.S32.HI R3, RZ, 0x17, R5 ;  /* 0x00000017ff037819 */ /* 0x008fe20000011405 */
[----:B------:R-:W-:Y:S01]  /*00c0*/  ULDC.64 UR6, c[0x0][0x240] ;  /* 0x0000900000067ab9 */ /* 0x000fe20000000a00 */
[----:B------:R-:W-:Y:S02]  /*00d0*/  LOP3.LUT R0, R0, 0xfe, RZ, 0xc0, !PT ;  /* 0x000000fe00007812 */ /* 0x000fe400078ec0ff */
[----:B------:R-:W-:-:S03]  /*00e0*/  SGXT R3, R3, 0x1 ;  /* 0x000000010303781a */ /* 0x000fc60000000200 */
[----:B------:R-:W-:Y:S01]  /*00f0*/  IMAD R0, R5, 0x100, R0 ;  /* 0x0000010005007824 */ /* 0x000fe200078e0200 */
[----:B------:R-:W-:-:S04]  /*0100*/  CS2R R4, SRZ ;  /* 0x0000000000047805 */ /* 0x000fc8000001ff00 */
[----:B------:R-:W-:Y:S02]  /*0110*/  LEA.HI R3, R3, R0, RZ, 0x4 ;  /* 0x0000000003037211 */ /* 0x000fe400078f20ff */
[----:B------:R-:W-:Y:S02]  /*0120*/  ISETP.GE.AND P0, PT, R0, 0x100, PT ;  /* 0x000001000000780c */ /* 0x000fe40003f06270 */
[----:B------:R-:W-:-:S04]  /*0130*/  SHF.R.S32.HI R3, RZ, 0x4, R3 ;  /* 0x00000004ff037819 */ /* 0x000fc80000011403 */
[----:B------:R-:W-:-:S04]  /*0140*/  LEA.HI R2, R3, R3, RZ, 0x2 ;  /* 0x0000000303027211 */ /* 0x000fc800078f10ff */
[----:B------:R-:W-:-:S05]  /*0150*/  LOP3.LUT R2, R2, 0xfffffffc, RZ, 0xc0, !PT ;  /* 0xfffffffc02027812 */ /* 0x000fca00078ec0ff */
[----:B------:R-:W-:-:S04]  /*0160*/  IMAD.IADD R13, R3, 0x1, -R2 ;  /* 0x00000001030d7824 */ /* 0x000fc800078e0a02 */
[----:B--2---:R-:W-:-:S05]  /*0170*/  IMAD.WIDE R8, R13, 0x4, R8 ;  /* 0x000000040d087825 */ /* 0x004fca00078e0208 */
[----:B------:R-:W2:Y:S04]  /*0180*/  @!P0 LDG.E.EL R4, desc[UR4][R8.64] ;  /* 0x0000000408048981 */ /* 0x000ea8000c2e1900 */
[----:B------:R1:W3:Y:S01]  /*0190*/  @!P0 LDG.E.EL R5, desc[UR4][R8.64] ;  /* 0x0000000408058981 */ /* 0x0002e2000c2e1900 */
[----:B------:R-:W-:Y:S01]  /*01a0*/  CS2R R2, SRZ ;  /* 0x0000000000027805 */ /* 0x000fe2000001ff00 */
[----:B----4-:R-:W-:-:S04]  /*01b0*/  IMAD.WIDE R16, R13, 0x4, R16 ;  /* 0x000000040d107825 */ /* 0x010fc800078e0210 */
[----:B-----5:R-:W-:Y:S01]  /*01c0*/  IMAD.WIDE R14, R0, 0x4, R14 ;  /* 0x00000004000e7825 */ /* 0x020fe200078e020e */
[----:B------:R-:W4:Y:S03]  /*01d0*/  @!P0 LDG.E.EL R7, desc[UR4][R16.64] ;  /* 0x0000000410078981 */ /* 0x000f26000c2e1900 */
[C---:B01----:R-:W-:Y:S01]  /*01e0*/  IMAD.WIDE R8, R13.reuse, 0x4, R10 ;  /* 0x000000040d087825 */ /* 0x043fe200078e020a */
[----:B------:R-:W5:Y:S01]  /*01f0*/  @!P0 LDG.E.EL R6, desc[UR4][R16.64] ;  /* 0x0000000410068981 */ /* 0x000f62000c2e1900 */
[----:B------:R-:W-:Y:S02]  /*0200*/  CS2R R10, SRZ ;  /* 0x00000000000a7805 */ /* 0x000fe4000001ff00 */
[----:B------:R-:W-:Y:S01]  /*0210*/  IMAD.WIDE R18, R13, 0x4, R18 ;  /* 0x000000040d127825 */ /* 0x000fe200078e0212 */
[----:B------:R-:W5:Y:S01]  /*0220*/  @!P0 LDG.E.64 R2, desc[UR4][R14.64] ;  /* 0x000000040e028981 */ /* 0x000f62000c1e1b00 */
[----:B------:R-:W-:-:S03]  /*0230*/  CS2R R12, SRZ ;  /* 0x00000000000c7805 */ /* 0x000fc6000001ff00 */
[----:B------:R-:W4:Y:S04]  /*0240*/  @!P0 LDG.E.EL R11, desc[UR4][R18.64] ;  /* 0x00000004120b8981 */ /* 0x000f28000c2e1900 */
[----:B------:R-:W4:Y:S04]  /*0250*/  @!P0 LDG.E.EL R13, desc[UR4][R8.64] ;  /* 0x00000004080d8981 */ /* 0x000f28000c2e1900 */
[----:B------:R0:W4:Y:S04]  /*0260*/  @!P0 LDG.E.EL R12, desc[UR4][R8.64] ;  /* 0x00000004080c8981 */ /* 0x000128000c2e1900 */
[----:B------:R-:W4:Y:S01]  /*0270*/  @!P0 LDG.E.EL R10, desc[UR4][R18.64] ;  /* 0x00000004120a8981 */ /* 0x000f22000c2e1900 */
[----:B0-----:R-:W-:-:S02]  /*0280*/  IMAD.MOV.U32 R9, RZ, RZ, 0x3e800000 ;  /* 0x3e800000ff097424 */ /* 0x001fc400078e00ff */
[----:B--2---:R-:W-:Y:S01]  /*0290*/  FADD R4, R4, 0.0010000000474974513054 ;  /* 0x3a83126f04047421 */ /* 0x004fe20000000000 */
[----:B---3--:R-:W-:-:S03]  /*02a0*/  FADD R5, R5, 0.0010000000474974513054 ;  /* 0x3a83126f05057421 */ /* 0x008fc60000000000 */
[----:B------:R-:W0:Y:S08]  /*02b0*/  MUFU.SQRT R16, R4 ;  /* 0x0000000400107308 */ /* 0x000e300000002000 */
[----:B------:R-:W1:Y:S01]  /*02c0*/  MUFU.SQRT R14, R5 ;  /* 0x00000005000e7308 */ /* 0x000e620000002000 */
[C---:B0-----:R-:W-:Y:S02]  /*02d0*/  FSETP.GT.AND P1, PT, R16.reuse, 8.50705917302346158658e+37, PT ;  /* 0x7e8000001000780b */ /* 0x041fe40003f24000 */
[----:B------:R-:W-:-:S02]  /*02e0*/  FSETP.GEU.AND P3, PT, R16, 1.175494350822287508e-38, PT ;  /* 0x008000001000780b */ /* 0x000fc40003f6e000 */
[C---:B-1----:R-:W-:Y:S02]  /*02f0*/  FSETP.GT.AND P2, PT, R14.reuse, 8.50705917302346158658e+37, PT ;  /* 0x7e8000000e00780b */ /* 0x042fe40003f44000 */
[----:B------:R-:W-:-:S07]  /*0300*/  FSETP.GEU.AND P4, PT, R14, 1.175494350822287508e-38, PT ;  /* 0x008000000e00780b */ /* 0x000fce0003f8e000 */
[----:B------:R-:W-:-:S04]  /*0310*/  @P1 FMUL R16, R16, 0.25 ;  /* 0x3e80000010101820 */ /* 0x000fc80000400000 */
[----:B------:R-:W-:Y:S01]  /*0320*/  @!P3 FMUL R16, R16, 16777216 ;  /* 0x4b8000001010b820 */ /* 0x000fe20000400000 */
[----:B------:R-:W-:-:S04]  /*0330*/  @P2 FMUL R14, R14, 0.25 ;  /* 0x3e8000000e0e2820 */ /* 0x000fc80000400000 */
[----:B------:R-:W-:Y:S01]  /*0340*/  @!P4 FMUL R14, R14, 16777216 ;  /* 0x4b8000000e0ec820 */ /* 0x000fe20000400000 */
[----:B------:R-:W0:Y:S01]  /*0350*/  MUFU.RCP R16, R16 ;  /* 0x0000001000107308 */ /* 0x000e220000001000 */
[----:B------:R-:W-:-:S07]  /*0360*/  FSEL R5, R9, 1, P1 ;  /* 0x3f80000009057808 */ /* 0x000fce0000800000 */
[----:B------:R-:W1:Y:S01]  /*0370*/  MUFU.RCP R14, R14 ;  /* 0x0000000e000e7308 */ /* 0x000e620000001000 */
[----:B------:R-:W-:Y:S01]  /*0380*/  FSEL R9, R9, 1, P2 ;  /* 0x3f80000009097808 */ /* 0x000fe20001000000 */
[----:B------:R-:W-:-:S04]  /*0390*/  @!P3 FMUL R5, R5, 16777216 ;  /* 0x4b8000000505b820 */ /* 0x000fc80000400000 */
[----:B------:R-:W-:Y:S01]  /*03a0*/  @!P4 FMUL R9, R9, 16777216 ;  /* 0x4b8000000909c820 */ /* 0x000fe20000400000 */
[----:B0-----:R-:W-:Y:S02]  /*03b0*/  FMUL R8, R16, R5 ;  /* 0x0000000510087220 */ /* 0x001fe40000400000 */
[----:B------:R-:W0:Y:S01]  /*03c0*/  LDC.64 R4, c[0x0][0x238] ;  /* 0x00008e00ff047b82 */ /* 0x000e220000000a00 */
[----:B-----5:R-:W-:Y:S01]  /*03d0*/  FADD R6, -R6, R3 ;  /* 0x0000000306067221 */ /* 0x020fe20000000100 */
[----:B----4-:R-:W-:Y:S01]  /*03e0*/  FADD R7, -R7, R2 ;  /* 0x0000000207077221 */ /* 0x010fe20000000100 */
[----:B-1----:R-:W-:-:S03]  /*03f0*/  FMUL R9, R14, R9 ;  /* 0x000000090e097220 */ /* 0x002fc60000400000 */
[----:B------:R-:W-:Y:S01]  /*0400*/  FMUL R7, R8, R7 ;  /* 0x0000000708077220 */ /* 0x000fe20000400000 */
[----:B------:R-:W-:-:S03]  /*0410*/  FMUL R6, R9, R6 ;  /* 0x0000000609067220 */ /* 0x000fc60000400000 */
[----:B------:R-:W-:Y:S01]  /*0420*/  FFMA R7, R7, R13, R10 ;  /* 0x0000000d07077223 */ /* 0x000fe2000000000a */
[----:B------:R-:W-:-:S04]  /*0430*/  FFMA R6, R6, R12, R11 ;  /* 0x0000000c06067223 */ /* 0x000fc8000000000b */
[C---:B------:R-:W-:Y:S02]  /*0440*/  FSETP.GEU.AND P2, PT, R7.reuse, RZ, PT ;  /* 0x000000ff0700720b */ /* 0x040fe40003f4e000 */
[C---:B------:R-:W-:Y:S02]  /*0450*/  FSETP.GEU.AND P1, PT, R6.reuse, RZ, PT ;  /* 0x000000ff0600720b */ /* 0x040fe40003f2e000 */
[----:B------:R-:W-:Y:S02]  /*0460*/  FSEL R8, R7, RZ, P2 ;  /* 0x000000ff07087208 */ /* 0x000fe40001000000 */
[----:B------:R-:W-:Y:S01]  /*0470*/  FSEL R9, R6, RZ, P1 ;  /* 0x000000ff06097208 */ /* 0x000fe20000800000 */
[----:B0-----:R-:W-:Y:S01]  /*0480*/  IMAD.WIDE R4, R0, 0x4, R4 ;  /* 0x0000000400047825 */ /* 0x001fe200078e0204 */
[----:B------:R-:W-:Y:S02]  /*0490*/  FSETP.GTU.AND P3, PT, R8, RZ, PT ;  /* 0x000000ff0800720b */ /* 0x000fe40003f6c000 */
[----:B------:R-:W-:-:S02]  /*04a0*/  FSETP.GTU.AND P2, PT, R9, RZ, PT ;  /* 0x000000ff0900720b */ /* 0x000fc40003f4c000 */
[----:B------:R-:W-:Y:S02]  /*04b0*/  IADD3 R2, P1, R0, UR6, RZ ;  /* 0x0000000600027c10 */ /* 0x000fe4000ff3e0ff */
[----:B------:R-:W-:Y:S02]  /*04c0*/  SEL R7, RZ, 0x100, P2 ;  /* 0x00000100ff077807 */ /* 0x000fe40001000000 */
[----:B------:R-:W-:Y:S01]  /*04d0*/  SEL R6, RZ, 0x1, P3 ;  /* 0x00000001ff067807 */ /* 0x000fe20001800000 */
[----:B------:R0:W-:Y:S01]  /*04e0*/  @!P0 STG.E.64 desc[UR4][R4.64], R8 ;  /* 0x0000000804008986 */ /* 0x0001e2000c101b04 */
[----:B------:R-:W-:-:S03]  /*04f0*/  LEA.HI.X.SX32 R3, R0, UR7, 0x1, P1 ;  /* 0x0000000700037c11 */ /* 0x000fc600088f0eff */
[----:B------:R-:W-:Y:S01]  /*0500*/  IMAD.IADD R7, R6, 0x1, R7 ;  /* 0x0000000106077824 */ /* 0x000fe200078e0207 */
[----:B0-----:R-:W-:Y:S06]  /*0510*/  @P0 EXIT ;  /* 0x000000000000094d */ /* 0x001fec0003800000 */
[----:B------:R-:W-:Y:S01]  /*0520*/  STG.E.U16 desc[UR4][R2.64], R7 ;  /* 0x0000000702007986 */ /* 0x000fe2000c101504 */
[----:B------:R-:W-:Y:S05]  /*0530*/  EXIT ;  /* 0x000000000000794d */ /* 0x000fea0003800000 */
.L_x_0:
[----:B------:R-:W-:-:S00]  /*0540*/  BRA `(.L_x_0) ;  /* 0xfffffffc00fc7947 */ /* 0x000fc0000383ffff */
[----:B------:R-:W-:-:S00]  /*0550*/  NOP ;  /* 0x0000000000007918 */ /* 0x000fc00000000000 */
        /* <DEDUP_REMOVED lines=10> */
.L_x_1:


//--------------------- .nv.global.init           --------------------------
	.section	.nv.global.init,"aw",@progbits
.nv.global.init:
	.type		_$_str,@object
	.size		_$_str,(_$_str_$_2 - _$_str)
_$_str:
        /*0000*/ 	.byte	0x5f, 0x5f, 0x43, 0x55, 0x44, 0x41, 0x5f, 0x46, 0x54, 0x5a, 0x00
	.type		_$_str_$_2,@object
	.size		_$_str_$_2,(.L_1 - _$_str_$_2)
_$_str_$_2:
        /*000b*/ 	.byte	0x5f, 0x5f, 0x43, 0x55, 0x44, 0x41, 0x5f, 0x50, 0x52, 0x45, 0x43, 0x5f, 0x53, 0x51, 0x52, 0x54
        /*001b*/ 	.byte	0x00
.L_1:


//--------------------- .nv.constant0.triton_poi_fused__native_batch_norm_legit_no_training_relu_threshold_backward_18 --------------------------
	.section	.nv.constant0.triton_poi_fused__native_batch_norm_legit_no_training_relu_threshold_backward_18,"a",@progbits
	.sectionflags	@""
	.align	4
.nv.constant0.triton_poi_fused__native_batch_norm_legit_no_training_relu_threshold_backward_18:
	.zero		588
